//
// Generated by NVIDIA NVVM Compiler
//
// Compiler Build ID: CL-36424714
// Cuda compilation tools, release 13.0, V13.0.88
// Based on NVVM 20.0.0
//

.version 9.0
.target sm_100
.address_size 64


.entry _Z20filter_device_kernelPKfiS0_iPf(
	.param .u64 .ptr .align 1 _Z20filter_device_kernelPKfiS0_iPf_param_0,
	.param .u32 _Z20filter_device_kernelPKfiS0_iPf_param_1,
	.param .u64 .ptr .align 1 _Z20filter_device_kernelPKfiS0_iPf_param_2,
	.param .u32 _Z20filter_device_kernelPKfiS0_iPf_param_3,
	.param .u64 .ptr .align 1 _Z20filter_device_kernelPKfiS0_iPf_param_4
)
{
	.reg .pred 	%p<2>;
	.reg .b32 	%r<7>;
	.reg .b64 	%rd<5>;

	ld.param.u32 	%r2, [_Z20filter_device_kernelPKfiS0_iPf_param_1];
	ld.param.u64 	%rd1, [_Z20filter_device_kernelPKfiS0_iPf_param_4];
	mov.u32 	%r3, %tid.x;
	mov.u32 	%r4, %ctaid.x;
	mov.u32 	%r5, %ntid.x;
	mad.lo.s32 	%r1, %r4, %r5, %r3;
	setp.ge.s32 	%p1, %r1, %r2;
	@%p1 bra 	$L__BB0_2;
	cvta.to.global.u64 	%rd2, %rd1;
	mul.wide.s32 	%rd3, %r1, 4;
	add.s64 	%rd4, %rd2, %rd3;
	mov.b32 	%r6, 0;
	st.global.u32 	[%rd4], %r6;
$L__BB0_2:
	ret;

}


// ===== COMPILED SASS (sm_100) =====

	.target	sm_100

	.elftype	@"ET_EXEC"


//--------------------- .note.nv.tkinfo           --------------------------
	.section	.note.nv.tkinfo,"",@"SHT_NOTE"
	.sectionflags	@"SHF_NOTE_NV_TKINFO"
	.tkinfo
        /*0018*/ 	.word	0x00000002
        /*0030*/ 	.string	""
        /*0030*/ 	.string	"ptxas"
        /*0030*/ 	.string	"Cuda compilation tools, release 13.0, V13.0.88"
        /*0030*/ 	.string	"Build cuda_13.0.r13.0/compiler.36424714_0"
        /*0030*/ 	.string	"-arch sm_100 -m 64 "



//--------------------- .note.nv.cuinfo           --------------------------
	.section	.note.nv.cuinfo,"",@"SHT_NOTE"
	.sectionflags	@"SHF_NOTE_NV_CUINFO"
        /*0018*/ 	.short	0x0002
        /*001a*/ 	.short	0x0064
        /*001c*/ 	.short	0x0082
	.zero		2


//--------------------- .nv.info                  --------------------------
	.section	.nv.info,"",@"SHT_CUDA_INFO"
	.align	4


	//----- nvinfo : EIATTR_REGCOUNT
	.align		4
        /*0000*/ 	.byte	0x04, 0x2f
        /*0002*/ 	.short	(.L_1 - .L_0)
	.align		4
.L_0:
        /*0004*/ 	.word	index@(_Z20filter_device_kernelPKfiS0_iPf)
        /*0008*/ 	.word	0x00000008


	//----- nvinfo : EIATTR_FRAME_SIZE
	.align		4
.L_1:
        /*000c*/ 	.byte	0x04, 0x11
        /*000e*/ 	.short	(.L_3 - .L_2)
	.align		4
.L_2:
        /*0010*/ 	.word	index@(_Z20filter_device_kernelPKfiS0_iPf)
        /*0014*/ 	.word	0x00000000


	//----- nvinfo : EIATTR_MIN_STACK_SIZE
	.align		4
.L_3:
        /*0018*/ 	.byte	0x04, 0x12
        /*001a*/ 	.short	(.L_5 - .L_4)
	.align		4
.L_4:
        /*001c*/ 	.word	index@(_Z20filter_device_kernelPKfiS0_iPf)
        /*0020*/ 	.word	0x00000000
.L_5:


//--------------------- .nv.compat                --------------------------
	.section	.nv.compat,"",@"SHT_CUDA_COMPAT_INFO"
	.align	4
        /*0000*/ 	.byte	0x02, 0x09, 0x00, 0x00, 0x02, 0x02, 0x01, 0x00, 0x02, 0x05, 0x05, 0x00, 0x03, 0x07, 0x01, 0x01
        /*0010*/ 	.byte	0x02, 0x03, 0x00, 0x00, 0x02, 0x06, 0x01, 0x00, 0x04, 0x0b, 0x08, 0x00, 0x09, 0x00, 0x00, 0x00
        /*0020*/ 	.byte	0x00, 0x00, 0x00, 0x00


//--------------------- .nv.info._Z20filter_device_kernelPKfiS0_iPf --------------------------
	.section	.nv.info._Z20filter_device_kernelPKfiS0_iPf,"",@"SHT_CUDA_INFO"
	.sectionflags	@""
	.align	4


	//----- nvinfo : EIATTR_CUDA_API_VERSION
	.align		4
        /*0000*/ 	.byte	0x04, 0x37
        /*0002*/ 	.short	(.L_7 - .L_6)
.L_6:
        /*0004*/ 	.word	0x00000082


	//----- nvinfo : EIATTR_KPARAM_INFO
	.align		4
.L_7:
        /*0008*/ 	.byte	0x04, 0x17
        /*000a*/ 	.short	(.L_9 - .L_8)
.L_8:
        /*000c*/ 	.word	0x00000000
        /*0010*/ 	.short	0x0004
        /*0012*/ 	.short	0x0020
        /*0014*/ 	.byte	0x00, 0xf5, 0x21, 0x00


	//----- nvinfo : EIATTR_KPARAM_INFO
	.align		4
.L_9:
        /*0018*/ 	.byte	0x04, 0x17
        /*001a*/ 	.short	(.L_11 - .L_10)
.L_10:
        /*001c*/ 	.word	0x00000000
        /*0020*/ 	.short	0x0003
        /*0022*/ 	.short	0x0018
        /*0024*/ 	.byte	0x00, 0xf0, 0x11, 0x00


	//----- nvinfo : EIATTR_KPARAM_INFO
	.align		4
.L_11:
        /*0028*/ 	.byte	0x04, 0x17
        /*002a*/ 	.short	(.L_13 - .L_12)
.L_12:
        /*002c*/ 	.word	0x00000000
        /*0030*/ 	.short	0x0002
        /*0032*/ 	.short	0x0010
        /*0034*/ 	.byte	0x00, 0xf5, 0x21, 0x00


	//----- nvinfo : EIATTR_KPARAM_INFO
	.align		4
.L_13:
        /*0038*/ 	.byte	0x04, 0x17
        /*003a*/ 	.short	(.L_15 - .L_14)
.L_14:
        /*003c*/ 	.word	0x00000000
        /*0040*/ 	.short	0x0001
        /*0042*/ 	.short	0x0008
        /*0044*/ 	.byte	0x00, 0xf0, 0x11, 0x00


	//----- nvinfo : EIATTR_KPARAM_INFO
	.align		4
.L_15:
        /*0048*/ 	.byte	0x04, 0x17
        /*004a*/ 	.short	(.L_17 - .L_16)
.L_16:
        /*004c*/ 	.word	0x00000000
        /*0050*/ 	.short	0x0000
        /*0052*/ 	.short	0x0000
        /*0054*/ 	.byte	0x00, 0xf5, 0x21, 0x00


	//----- nvinfo : EIATTR_SPARSE_MMA_MASK
	.align		4
.L_17:
        /*0058*/ 	.byte	0x03, 0x50
        /*005a*/ 	.short	0x0000


	//----- nvinfo : EIATTR_MAXREG_COUNT
	.align		4
        /*005c*/ 	.byte	0x03, 0x1b
        /*005e*/ 	.short	0x00ff


	//----- nvinfo : EIATTR_MERCURY_ISA_VERSION
	.align		4
        /*0060*/ 	.byte	0x03, 0x5f
        /*0062*/ 	.short	0x0101


	//----- nvinfo : EIATTR_VRC_CTA_INIT_COUNT
	.align		4
        /*0064*/ 	.byte	0x02, 0x4a
	.zero		1
	.zero		1


	//----- nvinfo : EIATTR_EXIT_INSTR_OFFSETS
	.align		4
        /*0068*/ 	.byte	0x04, 0x1c
        /*006a*/ 	.short	(.L_19 - .L_18)


	//   ....[0]....
.L_18:
        /*006c*/ 	.word	0x00000070


	//   ....[1]....
        /*0070*/ 	.word	0x000000c0


	//----- nvinfo : EIATTR_CBANK_PARAM_SIZE
	.align		4
.L_19:
        /*0074*/ 	.byte	0x03, 0x19
        /*0076*/ 	.short	0x0028


	//----- nvinfo : EIATTR_PARAM_CBANK
	.align		4
        /*0078*/ 	.byte	0x04, 0x0a
        /*007a*/ 	.short	(.L_21 - .L_20)
	.align		4
.L_20:
        /*007c*/ 	.word	index@(.nv.constant0._Z20filter_device_kernelPKfiS0_iPf)
        /*0080*/ 	.short	0x0380
        /*0082*/ 	.short	0x0028


	//----- nvinfo : EIATTR_SW_WAR
	.align		4
.L_21:
        /*0084*/ 	.byte	0x04, 0x36
        /*0086*/ 	.short	(.L_23 - .L_22)
.L_22:
        /*0088*/ 	.word	0x00000008
.L_23:


//--------------------- .nv.callgraph             --------------------------
	.section	.nv.callgraph,"",@"SHT_CUDA_CALLGRAPH"
	.align	4
	.sectionentsize	8
	.align		4
        /*0000*/ 	.word	0x00000000
	.align		4
        /*0004*/ 	.word	0xffffffff
	.align		4
        /*0008*/ 	.word	0x00000000
	.align		4
        /*000c*/ 	.word	0xfffffffe
	.align		4
        /*0010*/ 	.word	0x00000000
	.align		4
        /*0014*/ 	.word	0xfffffffd
	.align		4
        /*0018*/ 	.word	0x00000000
	.align		4
        /*001c*/ 	.word	0xfffffffc


//--------------------- .text._Z20filter_device_kernelPKfiS0_iPf --------------------------
	.section	.text._Z20filter_device_kernelPKfiS0_iPf,"ax",@progbits
	.align	128
.text._Z20filter_device_kernelPKfiS0_iPf:
        .type           _Z20filter_device_kernelPKfiS0_iPf,@function
        .size           _Z20filter_device_kernelPKfiS0_iPf,(.L_x_1 - _Z20filter_device_kernelPKfiS0_iPf)
        .other          _Z20filter_device_kernelPKfiS0_iPf,@"STO_CUDA_ENTRY STV_DEFAULT"
_Z20filter_device_kernelPKfiS0_iPf:
[----:B------:R-:W-:Y:S01]  /*0000*/  LDC R1, c[0x0][0x37c] ;  /* 0x0000df00ff017b82 */ /* 0x000fe20000000800 */
[----:B------:R-:W0:Y:S07]  /*0010*/  S2R R5, SR_TID.X ;  /* 0x0000000000057919 */ /* 0x000e2e0000002100 */
[----:B------:R-:W0:Y:S01]  /*0020*/  S2UR UR4, SR_CTAID.X ;  /* 0x00000000000479c3 */ /* 0x000e220000002500 */
[----:B------:R-:W1:Y:S07]  /*0030*/  LDCU UR5, c[0x0][0x388] ;  /* 0x00007100ff0577ac */ /* 0x000e6e0008000800 */
[----:B------:R-:W0:Y:S02]  /*0040*/  LDC R0, c[0x0][0x360] ;  /* 0x0000d800ff007b82 */ /* 0x000e240000000800 */
[----:B0-----:R-:W-:-:S05]  /*0050*/  IMAD R5, R0, UR4, R5 ;  /* 0x0000000400057c24 */ /* 0x001fca000f8e0205 */
[----:B-1----:R-:W-:-:S13]  /*0060*/  ISETP.GE.AND P0, PT, R5, UR5, PT ;  /* 0x0000000505007c0c */ /* 0x002fda000bf06270 */
[----:B------:R-:W-:Y:S05]  /*0070*/  @P0 EXIT ;  /* 0x000000000000094d */ /* 0x000fea0003800000 */
[----:B------:R-:W0:Y:S01]  /*0080*/  LDC.64 R2, c[0x0][0x3a0] ;  /* 0x0000e800ff027b82 */ /* 0x000e220000000a00 */
[----:B------:R-:W1:Y:S01]  /*0090*/  LDCU.64 UR4, c[0x0][0x358] ;  /* 0x00006b00ff0477ac */ /* 0x000e620008000a00 */
[----:B0-----:R-:W-:-:S05]  /*00a0*/  IMAD.WIDE R2, R5, 0x4, R2 ;  /* 0x0000000405027825 */ /* 0x001fca00078e0202 */
[----:B-1----:R-:W-:Y:S01]  /*00b0*/  STG.E desc[UR4][R2.64], RZ ;  /* 0x000000ff02007986 */ /* 0x002fe2000c101904 */
[----:B------:R-:W-:Y:S05]  /*00c0*/  EXIT ;  /* 0x000000000000794d */ /* 0x000fea0003800000 */
.L_x_0:
[----:B------:R-:W-:-:S00]  /*00d0*/  BRA `(.L_x_0) ;  /* 0xfffffffc00fc7947 */ /* 0x000fc0000383ffff */
[----:B------:R-:W-:-:S00]  /*00e0*/  NOP ;  /* 0x0000000000007918 */ /* 0x000fc00000000000 */
        /* <DEDUP_REMOVED lines=9> */
.L_x_1:


//--------------------- .nv.shared.reserved.0     --------------------------
	.section	.nv.shared.reserved.0,"aw",@nobits
	.weak		__nv_reservedSMEM_offset_0_alias
	.size		__nv_reservedSMEM_offset_0_alias, 0, 64
	.other		__nv_reservedSMEM_offset_0_alias,@"STO_CUDA_RESERVED_SHARED STV_DEFAULT"
__nv_reservedSMEM_offset_0_alias:
	.zero		0
	.zero		64


//--------------------- .nv.constant0._Z20filter_device_kernelPKfiS0_iPf --------------------------
	.section	.nv.constant0._Z20filter_device_kernelPKfiS0_iPf,"a",@progbits
	.sectionflags	@""
	.align	4
.nv.constant0._Z20filter_device_kernelPKfiS0_iPf:
	.zero		936


//--------------------- SYMBOLS --------------------------

	.type		.nv.reservedSmem.offset0,@object
	.size		.nv.reservedSmem.offset0,0x4
